def matmul_kernel(
    a_ptr,
    b_ptr,
    c_ptr,
    M,
    N,
    K,
    stride_am,
    stride_ak,
    stride_bk,
    stride_bn,
    stride_cm,
    stride_cn,
    BLOCK_M: tl.constexpr,
    BLOCK_N: tl.constexpr,
    BLOCK_K: tl.constexpr,
    GROUP_M: tl.constexpr,
):
    pid = tl.program_id(axis=0)
    num_pid_m = tl.cdiv(M, BLOCK_M)
    num_pid_n = tl.cdiv(N, BLOCK_N)
    num_pid_in_group = GROUP_M * num_pid_n
    group_id = pid // num_pid_in_group
    first_pid_m = group_id * GROUP_M
    group_size_m = min(num_pid_m - first_pid_m, GROUP_M)
    pid_m = first_pid_m + ((pid % num_pid_in_group) % group_size_m)
    pid_n = (pid % num_pid_in_group) // group_size_m

    offs_am = (pid_m * BLOCK_M + tl.arange(0, BLOCK_M)) % M
    offs_bn = (pid_n * BLOCK_N + tl.arange(0, BLOCK_N)) % N
    offs_k = tl.arange(0, BLOCK_K)
    a_ptrs = a_ptr + offs_am[:, None] * stride_am + offs_k[None, :] * stride_ak
    b_ptrs = b_ptr + offs_k[:, None] * stride_bk + offs_bn[None, :] * stride_bn

    acc = tl.zeros((BLOCK_M, BLOCK_N), dtype=tl.float32)
    for kk in range(0, tl.cdiv(K, BLOCK_K)):
        a = tl.load(a_ptrs, mask=offs_k[None, :] < K - kk * BLOCK_K, other=0.0)
        b = tl.load(b_ptrs, mask=offs_k[:, None] < K - kk * BLOCK_K, other=0.0)
        acc = tl.dot(a, b, acc)
        a_ptrs += BLOCK_K * stride_ak
        b_ptrs += BLOCK_K * stride_bk

    c = acc.to(c_ptr.dtype.element_ty)
    offs_cm = pid_m * BLOCK_M + tl.arange(0, BLOCK_M)
    offs_cn = pid_n * BLOCK_N + tl.arange(0, BLOCK_N)
    c_ptrs = c_ptr + offs_cm[:, None] * stride_cm + offs_cn[None, :] * stride_cn
    mask = (offs_cm[:, None] < M) & (offs_cn[None, :] < N)
    tl.store(c_ptrs, c, mask=mask)

# config = {"BLOCK_K": 32, "BLOCK_M": 16, "BLOCK_N": 64, "GROUP_M": 8, "arch": "sm_80", "dtype": "bf16", "num_ctas": 1, "num_stages": 4, "num_warps": 8}
# arch = sm_80


// ===== COMPILED SASS (sm_80) =====

	.target	sm_80

	.elftype	@"ET_EXEC"


//--------------------- .note.nv.tkinfo           --------------------------
	.section	.note.nv.tkinfo,"",@"SHT_NOTE"
	.sectionflags	@"SHF_NOTE_NV_TKINFO"
	.tkinfo
        /*0018*/ 	.word	0x00000002
        /*0030*/ 	.string	""
        /*0030*/ 	.string	"ptxas"
        /*0030*/ 	.string	"Cuda compilation tools, release 13.0, V13.0.88"
        /*0030*/ 	.string	"Build cuda_13.0.r13.0/compiler.36424714_0"
        /*0030*/ 	.string	"-v  -suppress-debug-info  -lineinfo  -arch sm_80 "



//--------------------- .note.nv.cuinfo           --------------------------
	.section	.note.nv.cuinfo,"",@"SHT_NOTE"
	.sectionflags	@"SHF_NOTE_NV_CUINFO"
        /*0018*/ 	.short	0x0002
        /*001a*/ 	.short	0x0050
        /*001c*/ 	.short	0x0082
	.zero		2


//--------------------- .nv.info                  --------------------------
	.section	.nv.info,"",@"SHT_CUDA_INFO"
	.align	4


	//----- nvinfo : EIATTR_REGCOUNT
	.align		4
        /*0000*/ 	.byte	0x04, 0x2f
        /*0002*/ 	.short	(.L_1 - .L_0)
	.align		4
.L_0:
        /*0004*/ 	.word	index@(matmul_kernel)
        /*0008*/ 	.word	0x00000040


	//----- nvinfo : EIATTR_FRAME_SIZE
	.align		4
.L_1:
        /*000c*/ 	.byte	0x04, 0x11
        /*000e*/ 	.short	(.L_3 - .L_2)
	.align		4
.L_2:
        /*0010*/ 	.word	index@(matmul_kernel)
        /*0014*/ 	.word	0x00000000


	//----- nvinfo : EIATTR_MIN_STACK_SIZE
	.align		4
.L_3:
        /*0018*/ 	.byte	0x04, 0x12
        /*001a*/ 	.short	(.L_5 - .L_4)
	.align		4
.L_4:
        /*001c*/ 	.word	index@(matmul_kernel)
        /*0020*/ 	.word	0x00000000
.L_5:


//--------------------- .nv.info.matmul_kernel    --------------------------
	.section	.nv.info.matmul_kernel,"",@"SHT_CUDA_INFO"
	.sectionflags	@""
	.align	4


	//----- nvinfo : EIATTR_CUDA_API_VERSION
	.align		4
        /*0000*/ 	.byte	0x04, 0x37
        /*0002*/ 	.short	(.L_7 - .L_6)
.L_6:
        /*0004*/ 	.word	0x00000082


	//----- nvinfo : EIATTR_SW2861232_WAR
	.align		4
.L_7:
        /*0008*/ 	.byte	0x01, 0x35
	.zero		2


	//----- nvinfo : EIATTR_PARAM_CBANK
	.align		4
        /*000c*/ 	.byte	0x04, 0x0a
        /*000e*/ 	.short	(.L_9 - .L_8)
	.align		4
.L_8:
        /*0010*/ 	.word	index@(.nv.constant0.matmul_kernel)
        /*0014*/ 	.short	0x0160
        /*0016*/ 	.short	0x0050


	//----- nvinfo : EIATTR_CBANK_PARAM_SIZE
	.align		4
.L_9:
        /*0018*/ 	.byte	0x03, 0x19
        /*001a*/ 	.short	0x0050


	//----- nvinfo : EIATTR_KPARAM_INFO
	.align		4
        /*001c*/ 	.byte	0x04, 0x17
        /*001e*/ 	.short	(.L_11 - .L_10)
.L_10:
        /*0020*/ 	.word	0x00000000
        /*0024*/ 	.short	0x000d
        /*0026*/ 	.short	0x0048
        /*0028*/ 	.byte	0x00, 0xf4, 0x21, 0x00


	//----- nvinfo : EIATTR_KPARAM_INFO
	.align		4
.L_11:
        /*002c*/ 	.byte	0x04, 0x17
        /*002e*/ 	.short	(.L_13 - .L_12)
.L_12:
        /*0030*/ 	.word	0x00000000
        /*0034*/ 	.short	0x000c
        /*0036*/ 	.short	0x0040
        /*0038*/ 	.byte	0x00, 0xf4, 0x21, 0x00


	//----- nvinfo : EIATTR_KPARAM_INFO
	.align		4
.L_13:
        /*003c*/ 	.byte	0x04, 0x17
        /*003e*/ 	.short	(.L_15 - .L_14)
.L_14:
        /*0040*/ 	.word	0x00000000
        /*0044*/ 	.short	0x000b
        /*0046*/ 	.short	0x0038
        /*0048*/ 	.byte	0x00, 0xf0, 0x11, 0x00


	//----- nvinfo : EIATTR_KPARAM_INFO
	.align		4
.L_15:
        /*004c*/ 	.byte	0x04, 0x17
        /*004e*/ 	.short	(.L_17 - .L_16)
.L_16:
        /*0050*/ 	.word	0x00000000
        /*0054*/ 	.short	0x000a
        /*0056*/ 	.short	0x0034
        /*0058*/ 	.byte	0x00, 0xf0, 0x11, 0x00


	//----- nvinfo : EIATTR_KPARAM_INFO
	.align		4
.L_17:
        /*005c*/ 	.byte	0x04, 0x17
        /*005e*/ 	.short	(.L_19 - .L_18)
.L_18:
        /*0060*/ 	.word	0x00000000
        /*0064*/ 	.short	0x0009
        /*0066*/ 	.short	0x0030
        /*0068*/ 	.byte	0x00, 0xf0, 0x11, 0x00


	//----- nvinfo : EIATTR_KPARAM_INFO
	.align		4
.L_19:
        /*006c*/ 	.byte	0x04, 0x17
        /*006e*/ 	.short	(.L_21 - .L_20)
.L_20:
        /*0070*/ 	.word	0x00000000
        /*0074*/ 	.short	0x0008
        /*0076*/ 	.short	0x002c
        /*0078*/ 	.byte	0x00, 0xf0, 0x11, 0x00


	//----- nvinfo : EIATTR_KPARAM_INFO
	.align		4
.L_21:
        /*007c*/ 	.byte	0x04, 0x17
        /*007e*/ 	.short	(.L_23 - .L_22)
.L_22:
        /*0080*/ 	.word	0x00000000
        /*0084*/ 	.short	0x0007
        /*0086*/ 	.short	0x0028
        /*0088*/ 	.byte	0x00, 0xf0, 0x11, 0x00


	//----- nvinfo : EIATTR_KPARAM_INFO
	.align		4
.L_23:
        /*008c*/ 	.byte	0x04, 0x17
        /*008e*/ 	.short	(.L_25 - .L_24)
.L_24:
        /*0090*/ 	.word	0x00000000
        /*0094*/ 	.short	0x0006
        /*0096*/ 	.short	0x0024
        /*0098*/ 	.byte	0x00, 0xf0, 0x11, 0x00


	//----- nvinfo : EIATTR_KPARAM_INFO
	.align		4
.L_25:
        /*009c*/ 	.byte	0x04, 0x17
        /*009e*/ 	.short	(.L_27 - .L_26)
.L_26:
        /*00a0*/ 	.word	0x00000000
        /*00a4*/ 	.short	0x0005
        /*00a6*/ 	.short	0x0020
        /*00a8*/ 	.byte	0x00, 0xf0, 0x11, 0x00


	//----- nvinfo : EIATTR_KPARAM_INFO
	.align		4
.L_27:
        /*00ac*/ 	.byte	0x04, 0x17
        /*00ae*/ 	.short	(.L_29 - .L_28)
.L_28:
        /*00b0*/ 	.word	0x00000000
        /*00b4*/ 	.short	0x0004
        /*00b6*/ 	.short	0x001c
        /*00b8*/ 	.byte	0x00, 0xf0, 0x11, 0x00


	//----- nvinfo : EIATTR_KPARAM_INFO
	.align		4
.L_29:
        /*00bc*/ 	.byte	0x04, 0x17
        /*00be*/ 	.short	(.L_31 - .L_30)
.L_30:
        /*00c0*/ 	.word	0x00000000
        /*00c4*/ 	.short	0x0003
        /*00c6*/ 	.short	0x0018
        /*00c8*/ 	.byte	0x00, 0xf0, 0x11, 0x00


	//----- nvinfo : EIATTR_KPARAM_INFO
	.align		4
.L_31:
        /*00cc*/ 	.byte	0x04, 0x17
        /*00ce*/ 	.short	(.L_33 - .L_32)
.L_32:
        /*00d0*/ 	.word	0x00000000
        /*00d4*/ 	.short	0x0002
        /*00d6*/ 	.short	0x0010
        /*00d8*/ 	.byte	0x00, 0xf4, 0x21, 0x00


	//----- nvinfo : EIATTR_KPARAM_INFO
	.align		4
.L_33:
        /*00dc*/ 	.byte	0x04, 0x17
        /*00de*/ 	.short	(.L_35 - .L_34)
.L_34:
        /*00e0*/ 	.word	0x00000000
        /*00e4*/ 	.short	0x0001
        /*00e6*/ 	.short	0x0008
        /*00e8*/ 	.byte	0x00, 0xf4, 0x21, 0x00


	//----- nvinfo : EIATTR_KPARAM_INFO
	.align		4
.L_35:
        /*00ec*/ 	.byte	0x04, 0x17
        /*00ee*/ 	.short	(.L_37 - .L_36)
.L_36:
        /*00f0*/ 	.word	0x00000000
        /*00f4*/ 	.short	0x0000
        /*00f6*/ 	.short	0x0000
        /*00f8*/ 	.byte	0x00, 0xf4, 0x21, 0x00


	//----- nvinfo : EIATTR_MAXREG_COUNT
	.align		4
.L_37:
        /*00fc*/ 	.byte	0x03, 0x1b
        /*00fe*/ 	.short	0x00ff


	//----- nvinfo : EIATTR_NUM_BARRIERS
	.align		4
        /*0100*/ 	.byte	0x02, 0x4c
        /*0102*/ 	.byte	0x01
	.zero		1


	//----- nvinfo : EIATTR_MERCURY_ISA_VERSION
	.align		4
        /*0104*/ 	.byte	0x03, 0x5f
        /*0106*/ 	.short	0x0000


	//----- nvinfo : EIATTR_EXIT_INSTR_OFFSETS
	.align		4
        /*0108*/ 	.byte	0x04, 0x1c
        /*010a*/ 	.short	(.L_39 - .L_38)


	//   ....[0]....
.L_38:
        /*010c*/ 	.word	0x000019c0


	//   ....[1]....
        /*0110*/ 	.word	0x000019f0


	//----- nvinfo : EIATTR_REQNTID
	.align		4
.L_39:
        /*0114*/ 	.byte	0x04, 0x10
        /*0116*/ 	.short	(.L_41 - .L_40)
.L_40:
        /*0118*/ 	.word	0x00000100
        /*011c*/ 	.word	0x00000001
        /*0120*/ 	.word	0x00000001
.L_41:


//--------------------- .nv.callgraph             --------------------------
	.section	.nv.callgraph,"",@"SHT_CUDA_CALLGRAPH"
	.align	4
	.sectionentsize	8
	.align		4
        /*0000*/ 	.word	0x00000000
	.align		4
        /*0004*/ 	.word	0xffffffff
	.align		4
        /*0008*/ 	.word	0x00000000
	.align		4
        /*000c*/ 	.word	0xfffffffe
	.align		4
        /*0010*/ 	.word	0x00000000
	.align		4
        /*0014*/ 	.word	0xfffffffd
	.align		4
        /*0018*/ 	.word	0x00000000
	.align		4
        /*001c*/ 	.word	0xfffffffc


//--------------------- .nv.rel.action            --------------------------
	.section	.nv.rel.action,"",@"SHT_CUDA_RELOCINFO"
	.align	8
	.sectionentsize	8
        /*0000*/ 	.byte	0x73, 0x00, 0x00, 0x00, 0x00, 0x00, 0x00, 0x00, 0x00, 0x00, 0x00, 0x11, 0x25, 0x00, 0x05, 0x36


//--------------------- .nv.constant0.matmul_kernel --------------------------
	.section	.nv.constant0.matmul_kernel,"a",@progbits
	.sectionflags	@""
	.align	4
.nv.constant0.matmul_kernel:
	.zero		432


//--------------------- .text.matmul_kernel       --------------------------
	.section	.text.matmul_kernel,"ax",@progbits
	.sectioninfo	@"SHI_REGISTERS=64"
	.align	128
        .global         matmul_kernel
        .type           matmul_kernel,@function
        .size           matmul_kernel,(.L_x_3 - matmul_kernel)
        .other          matmul_kernel,@"STO_CUDA_ENTRY STV_DEFAULT"
matmul_kernel:
.text.matmul_kernel:
[----:B------:R-:W-:Y:S02]  /*0000*/  IMAD.MOV.U32 R1, RZ, RZ, c[0x0][0x28] ;  /* 0x00000a00ff017624 */ /* 0x000fe400078e00ff */
[----:B------:R-:W-:Y:S01]  /*0010*/  IMAD.MOV.U32 R0, RZ, RZ, c[0x0][0x17c] ;  /* 0x00005f00ff007624 */ /* 0x000fe200078e00ff */
[----:B------:R-:W0:Y:S01]  /*0020*/  S2R R5, SR_CTAID.X ;  /* 0x0000000000057919 */ /* 0x000e220000002500 */
[----:B------:R-:W-:Y:S01]  /*0030*/  IMAD.MOV.U32 R44, RZ, RZ, c[0x0][0x180] ;  /* 0x00006000ff2c7624 */ /* 0x000fe200078e00ff */
[----:B------:R-:W-:Y:S02]  /*0040*/  ULDC.64 UR6, c[0x0][0x118] ;  /* 0x0000460000067ab9 */ /* 0x000fe40000000a00 */
[----:B------:R-:W-:Y:S02]  /*0050*/  IADD3 R0, R0, 0x3f, RZ ;  /* 0x0000003f00007810 */ /* 0x000fe40007ffe0ff */
[----:B------:R-:W-:Y:S02]  /*0060*/  IADD3 R44, R44, 0x1f, RZ ;  /* 0x0000001f2c2c7810 */ /* 0x000fe40007ffe0ff */
[----:B------:R-:W-:-:S04]  /*0070*/  SHF.R.S32.HI R3, RZ, 0x1f, R0 ;  /* 0x0000001fff037819 */ /* 0x000fc80000011400 */
[----:B------:R-:W-:-:S04]  /*0080*/  LEA.HI R3, R3, R0, RZ, 0x6 ;  /* 0x0000000003037211 */ /* 0x000fc800078f30ff */
[----:B------:R-:W-:-:S05]  /*0090*/  SHF.R.S32.HI R3, RZ, 0x6, R3 ;  /* 0x00000006ff037819 */ /* 0x000fca0000011403 */
[----:B------:R-:W-:Y:S01]  /*00a0*/  IMAD.SHL.U32 R4, R3, 0x8, RZ ;  /* 0x0000000803047824 */ /* 0x000fe200078e00ff */
[----:B0-----:R-:W-:-:S04]  /*00b0*/  IABS R8, R5 ;  /* 0x0000000500087213 */ /* 0x001fc80000000000 */
[-C--:B------:R-:W-:Y:S02]  /*00c0*/  IABS R7, R4.reuse ;  /* 0x0000000400077213 */ /* 0x080fe40000000000 */
[----:B------:R-:W-:Y:S02]  /*00d0*/  IABS R10, R4 ;  /* 0x00000004000a7213 */ /* 0x000fe40000000000 */
[----:B------:R-:W0:Y:S08]  /*00e0*/  I2F.RP R0, R7 ;  /* 0x0000000700007306 */ /* 0x000e300000209400 */
[----:B0-----:R-:W0:Y:S02]  /*00f0*/  MUFU.RCP R0, R0 ;  /* 0x0000000000007308 */ /* 0x001e240000001000 */
[----:B0-----:R-:W-:Y:S01]  /*0100*/  IADD3 R2, R0, 0xffffffe, RZ ;  /* 0x0ffffffe00027810 */ /* 0x001fe20007ffe0ff */
[----:B------:R-:W-:-:S05]  /*0110*/  IMAD.MOV R0, RZ, RZ, -R10 ;  /* 0x000000ffff007224 */ /* 0x000fca00078e0a0a */
[----:B------:R0:W1:Y:S02]  /*0120*/  F2I.FTZ.U32.TRUNC.NTZ R3, R2 ;  /* 0x0000000200037305 */ /* 0x000064000021f000 */
[----:B0-----:R-:W-:Y:S02]  /*0130*/  IMAD.MOV.U32 R2, RZ, RZ, RZ ;  /* 0x000000ffff027224 */ /* 0x001fe400078e00ff */
[----:B-1----:R-:W-:-:S04]  /*0140*/  IMAD.MOV R6, RZ, RZ, -R3 ;  /* 0x000000ffff067224 */ /* 0x002fc800078e0a03 */
[----:B------:R-:W-:Y:S02]  /*0150*/  IMAD R9, R6, R7, RZ ;  /* 0x0000000706097224 */ /* 0x000fe400078e02ff */
[----:B------:R-:W-:Y:S02]  /*0160*/  IMAD.MOV.U32 R6, RZ, RZ, R8 ;  /* 0x000000ffff067224 */ /* 0x000fe400078e0008 */
[----:B------:R-:W-:-:S06]  /*0170*/  IMAD.HI.U32 R3, R3, R9, R2 ;  /* 0x0000000903037227 */ /* 0x000fcc00078e0002 */
[----:B------:R-:W-:-:S04]  /*0180*/  IMAD.HI.U32 R3, R3, R6, RZ ;  /* 0x0000000603037227 */ /* 0x000fc800078e00ff */
[----:B------:R-:W-:-:S05]  /*0190*/  IMAD R0, R3, R0, R6 ;  /* 0x0000000003007224 */ /* 0x000fca00078e0206 */
[----:B------:R-:W-:-:S13]  /*01a0*/  ISETP.GT.U32.AND P1, PT, R7, R0, PT ;  /* 0x000000000700720c */ /* 0x000fda0003f24070 */
[----:B------:R-:W-:Y:S01]  /*01b0*/  @!P1 IMAD.IADD R0, R0, 0x1, -R7 ;  /* 0x0000000100009824 */ /* 0x000fe200078e0a07 */
[----:B------:R-:W-:Y:S02]  /*01c0*/  @!P1 IADD3 R3, R3, 0x1, RZ ;  /* 0x0000000103039810 */ /* 0x000fe40007ffe0ff */
[----:B------:R-:W-:Y:S02]  /*01d0*/  ISETP.NE.AND P1, PT, R4, RZ, PT ;  /* 0x000000ff0400720c */ /* 0x000fe40003f25270 */
[----:B------:R-:W-:Y:S02]  /*01e0*/  ISETP.GE.U32.AND P0, PT, R0, R7, PT ;  /* 0x000000070000720c */ /* 0x000fe40003f06070 */
[----:B------:R-:W-:-:S04]  /*01f0*/  LOP3.LUT R0, R5, R4, RZ, 0x3c, !PT ;  /* 0x0000000405007212 */ /* 0x000fc800078e3cff */
[----:B------:R-:W-:Y:S01]  /*0200*/  ISETP.GE.AND P2, PT, R0, RZ, PT ;  /* 0x000000ff0000720c */ /* 0x000fe20003f46270 */
[----:B------:R-:W-:-:S05]  /*0210*/  IMAD.MOV.U32 R0, RZ, RZ, c[0x0][0x178] ;  /* 0x00005e00ff007624 */ /* 0x000fca00078e00ff */
[----:B------:R-:W-:Y:S02]  /*0220*/  IADD3 R0, R0, 0xf, RZ ;  /* 0x0000000f00007810 */ /* 0x000fe40007ffe0ff */
[----:B------:R-:W-:-:S05]  /*0230*/  @P0 IADD3 R3, R3, 0x1, RZ ;  /* 0x0000000103030810 */ /* 0x000fca0007ffe0ff */
[----:B------:R-:W-:Y:S01]  /*0240*/  IMAD.MOV.U32 R2, RZ, RZ, R3 ;  /* 0x000000ffff027224 */ /* 0x000fe200078e0003 */
[----:B------:R-:W-:-:S03]  /*0250*/  SHF.R.S32.HI R3, RZ, 0x1f, R0 ;  /* 0x0000001fff037819 */ /* 0x000fc60000011400 */
[----:B------:R-:W-:Y:S01]  /*0260*/  @!P2 IMAD.MOV R2, RZ, RZ, -R2 ;  /* 0x000000ffff02a224 */ /* 0x000fe200078e0a02 */
[----:B------:R-:W-:Y:S02]  /*0270*/  @!P1 LOP3.LUT R2, RZ, R4, RZ, 0x33, !PT ;  /* 0x00000004ff029212 */ /* 0x000fe400078e33ff */
[----:B------:R-:W-:-:S03]  /*0280*/  LEA.HI R3, R3, R0, RZ, 0x4 ;  /* 0x0000000003037211 */ /* 0x000fc600078f20ff */
[----:B------:R-:W-:Y:S02]  /*0290*/  IMAD.SHL.U32 R6, R2, 0x8, RZ ;  /* 0x0000000802067824 */ /* 0x000fe400078e00ff */
[----:B------:R-:W-:-:S03]  /*02a0*/  IMAD.MOV R2, RZ, RZ, -R2 ;  /* 0x000000ffff027224 */ /* 0x000fc600078e0a02 */
[----:B------:R-:W-:Y:S01]  /*02b0*/  LEA.HI.SX32 R3, R3, -R6, 0x1c ;  /* 0x8000000603037211 */ /* 0x000fe200078fe2ff */
[----:B------:R-:W-:-:S03]  /*02c0*/  IMAD R4, R4, R2, R5 ;  /* 0x0000000204047224 */ /* 0x000fc600078e0205 */
[----:B------:R-:W-:Y:S02]  /*02d0*/  IMNMX R11, R3, 0x8, PT ;  /* 0x00000008030b7817 */ /* 0x000fe40003800200 */
[----:B------:R-:W-:Y:S02]  /*02e0*/  IABS R9, R4 ;  /* 0x0000000400097213 */ /* 0x000fe40000000000 */
[----:B------:R-:W-:-:S04]  /*02f0*/  IABS R7, R11 ;  /* 0x0000000b00077213 */ /* 0x000fc80000000000 */
[----:B------:R-:W0:Y:S08]  /*0300*/  I2F.RP R0, R7 ;  /* 0x0000000700007306 */ /* 0x000e300000209400 */
[----:B0-----:R-:W0:Y:S02]  /*0310*/  MUFU.RCP R0, R0 ;  /* 0x0000000000007308 */ /* 0x001e240000001000 */
[----:B0-----:R-:W-:-:S06]  /*0320*/  IADD3 R3, R0, 0xffffffe, RZ ;  /* 0x0ffffffe00037810 */ /* 0x001fcc0007ffe0ff */
[----:B------:R-:W0:Y:S02]  /*0330*/  F2I.FTZ.U32.TRUNC.NTZ R3, R3 ;  /* 0x0000000300037305 */ /* 0x000e24000021f000 */
[----:B0-----:R-:W-:-:S04]  /*0340*/  IMAD.MOV R8, RZ, RZ, -R3 ;  /* 0x000000ffff087224 */ /* 0x001fc800078e0a03 */
[----:B------:R-:W-:Y:S01]  /*0350*/  IMAD.MOV.U32 R2, RZ, RZ, R8 ;  /* 0x000000ffff027224 */ /* 0x000fe200078e0008 */
[----:B------:R-:W-:-:S03]  /*0360*/  IABS R8, R11 ;  /* 0x0000000b00087213 */ /* 0x000fc60000000000 */
[----:B------:R-:W-:Y:S02]  /*0370*/  IMAD R5, R2, R7, RZ ;  /* 0x0000000702057224 */ /* 0x000fe400078e02ff */
[----:B------:R-:W-:Y:S02]  /*0380*/  IMAD.MOV.U32 R2, RZ, RZ, RZ ;  /* 0x000000ffff027224 */ /* 0x000fe400078e00ff */
[----:B------:R-:W-:Y:S02]  /*0390*/  IMAD.MOV R0, RZ, RZ, -R8 ;  /* 0x000000ffff007224 */ /* 0x000fe400078e0a08 */
        /* <DEDUP_REMOVED lines=9> */
[----:B------:R-:W-:Y:S02]  /*0430*/  ISETP.GE.AND P2, PT, R0, RZ, PT ;  /* 0x000000ff0000720c */ /* 0x000fe40003f46270 */
[----:B------:R-:W0:Y:S05]  /*0440*/  S2R R0, SR_TID.X ;  /* 0x0000000000007919 */ /* 0x000e2a0000002100 */
[----:B------:R-:W-:Y:S02]  /*0450*/  @P0 IADD3 R2, R2, 0x1, RZ ;  /* 0x0000000102020810 */ /* 0x000fe40007ffe0ff */
[----:B------:R-:W-:-:S03]  /*0460*/  ISETP.GT.AND P0, PT, R44, 0x1f, PT ;  /* 0x0000001f2c00780c */ /* 0x000fc60003f04270 */
[----:B------:R-:W-:-:S04]  /*0470*/  IMAD.MOV.U32 R9, RZ, RZ, R2 ;  /* 0x000000ffff097224 */ /* 0x000fc800078e0002 */
[----:B------:R-:W-:Y:S01]  /*0480*/  @!P2 IMAD.MOV R9, RZ, RZ, -R9 ;  /* 0x000000ffff09a224 */ /* 0x000fe200078e0a09 */
[----:B------:R-:W-:-:S05]  /*0490*/  @!P1 LOP3.LUT R9, RZ, R11, RZ, 0x33, !PT ;  /* 0x0000000bff099212 */ /* 0x000fca00078e33ff */
[----:B------:R-:W-:Y:S01]  /*04a0*/  IMAD.MOV R2, RZ, RZ, -R9 ;  /* 0x000000ffff027224 */ /* 0x000fe200078e0a09 */
[----:B------:R-:W-:Y:S01]  /*04b0*/  @!P0 PRMT R16, RZ, 0x7610, R16 ;  /* 0x00007610ff108816 */ /* 0x000fe20000000010 */
[----:B------:R-:W-:Y:S01]  /*04c0*/  IMAD.SHL.U32 R9, R9, 0x40, RZ ;  /* 0x0000004009097824 */ /* 0x000fe200078e00ff */
[----:B------:R-:W-:Y:S01]  /*04d0*/  @!P0 PRMT R18, RZ, 0x7610, R18 ;  /* 0x00007610ff128816 */ /* 0x000fe20000000012 */
[----:B------:R-:W-:Y:S01]  /*04e0*/  IMAD R2, R11, R2, R4 ;  /* 0x000000020b027224 */ /* 0x000fe200078e0204 */
[C---:B0-----:R-:W-:Y:S01]  /*04f0*/  LOP3.LUT R3, R0.reuse, 0xf, RZ, 0xc0, !PT ;  /* 0x0000000f00037812 */ /* 0x041fe200078ec0ff */
[----:B------:R-:W-:Y:S01]  /*0500*/  @!P0 IMAD.SHL.U32 R7, R0, 0x20, RZ ;  /* 0x0000002000078824 */ /* 0x000fe200078e00ff */
[----:B------:R-:W-:Y:S01]  /*0510*/  SHF.R.U32.HI R4, RZ, 0x4, R0 ;  /* 0x00000004ff047819 */ /* 0x000fe20000011600 */
[----:B------:R-:W-:Y:S01]  /*0520*/  IMAD.IADD R2, R6, 0x1, R2 ;  /* 0x0000000106027824 */ /* 0x000fe200078e0202 */
[----:B------:R-:W-:Y:S01]  /*0530*/  @!P0 PRMT R16, R16, 0x5410, RZ ;  /* 0x0000541010108816 */ /* 0x000fe200000000ff */
[----:B------:R-:W-:Y:S01]  /*0540*/  @!P0 IMAD.SHL.U32 R5, R0, 0x2, RZ ;  /* 0x0000000200058824 */ /* 0x000fe200078e00ff */
[----:B------:R-:W-:Y:S01]  /*0550*/  SGXT.U32 R4, R4, 0x4 ;  /* 0x000000040404781a */ /* 0x000fe20000000000 */
[----:B------:R-:W-:Y:S01]  /*0560*/  IMAD R2, R2, 0x10, R3 ;  /* 0x0000001002027824 */ /* 0x000fe200078e0203 */
[C---:B------:R-:W-:Y:S01]  /*0570*/  LOP3.LUT R3, R0.reuse, 0x1f, RZ, 0xc0, !PT ;  /* 0x0000001f00037812 */ /* 0x040fe200078ec0ff */
[----:B------:R-:W-:Y:S01]  /*0580*/  @!P0 IMAD.SHL.U32 R6, R0, 0x40, RZ ;  /* 0x0000004000068824 */ /* 0x000fe200078e00ff */
[----:B------:R-:W-:-:S02]  /*0590*/  @!P0 PRMT R18, R18, 0x5410, RZ ;  /* 0x0000541012128816 */ /* 0x000fc400000000ff */
[----:B------:R-:W-:Y:S01]  /*05a0*/  @!P0 LOP3.LUT R7, R7, 0x60, RZ, 0xc0, !PT ;  /* 0x0000006007078812 */ /* 0x000fe200078ec0ff */
[----:B------:R-:W-:Y:S05]  /*05b0*/  @!P0 BRA `(.L_x_0) ;  /* 0x000010c000008947 */ /* 0x000fea0003800000 */
[----:B------:R-:W-:Y:S01]  /*05c0*/  IABS R10, c[0x0][0x17c] ;  /* 0x00005f00000a7a13 */ /* 0x000fe20000000000 */
[----:B------:R-:W-:Y:S01]  /*05d0*/  IMAD R53, R4, c[0x0][0x188], RZ ;  /* 0x0000620004357a24 */ /* 0x000fe200078e02ff */
[----:B------:R-:W-:Y:S01]  /*05e0*/  IABS R13, c[0x0][0x178] ;  /* 0x00005e00000d7a13 */ /* 0x000fe20000000000 */
[----:B------:R-:W-:Y:S01]  /*05f0*/  IMAD.MOV.U32 R45, RZ, RZ, c[0x0][0x18c] ;  /* 0x00006300ff2d7624 */ /* 0x000fe200078e00ff */
[----:B------:R-:W0:Y:S01]  /*0600*/  I2F.RP R7, R10 ;  /* 0x0000000a00077306 */ /* 0x000e220000209400 */
[----:B------:R-:W-:Y:S01]  /*0610*/  LOP3.LUT R6, R0, 0xe0, RZ, 0xc0, !PT ;  /* 0x000000e000067812 */ /* 0x000fe200078ec0ff */
[----:B------:R-:W-:Y:S01]  /*0620*/  IMAD.MOV.U32 R46, RZ, RZ, c[0x0][0x188] ;  /* 0x00006200ff2e7624 */ /* 0x000fe200078e00ff */
[----:B------:R-:W-:Y:S01]  /*0630*/  SHF.R.S32.HI R5, RZ, 0x1f, R44 ;  /* 0x0000001fff057819 */ /* 0x000fe2000001142c */
[----:B------:R-:W-:Y:S01]  /*0640*/  IMAD R43, R3, c[0x0][0x18c], RZ ;  /* 0x00006300032b7a24 */ /* 0x000fe200078e02ff */
[----:B------:R-:W-:Y:S01]  /*0650*/  LEA.HI R22, R6, R9, RZ, 0x1b ;  /* 0x0000000906167211 */ /* 0x000fe200078fd8ff */
[----:B------:R-:W-:Y:S01]  /*0660*/  IMAD.SHL.U32 R45, R45, 0x20, RZ ;  /* 0x000000202d2d7824 */ /* 0x000fe200078e00ff */
[----:B------:R-:W-:Y:S01]  /*0670*/  LEA.HI R44, R5, R44, RZ, 0x5 ;  /* 0x0000002c052c7211 */ /* 0x000fe200078f28ff */
[----:B------:R-:W1:Y:S01]  /*0680*/  I2F.RP R8, R13 ;  /* 0x0000000d00087306 */ /* 0x000e620000209400 */
[----:B------:R-:W-:Y:S01]  /*0690*/  IADD3 R26, R22, 0x20, RZ ;  /* 0x00000020161a7810 */ /* 0x000fe20007ffe0ff */
[----:B------:R-:W-:Y:S01]  /*06a0*/  IMAD.SHL.U32 R46, R46, 0x20, RZ ;  /* 0x000000202e2e7824 */ /* 0x000fe200078e00ff */
[C---:B------:R-:W-:Y:S01]  /*06b0*/  IADD3 R30, R22.reuse, 0x10, RZ ;  /* 0x00000010161e7810 */ /* 0x040fe20007ffe0ff */
[----:B------:R-:W-:Y:S01]  /*06c0*/  ULDC UR4, c[0x0][0x180] ;  /* 0x0000600000047ab9 */ /* 0x000fe20000000800 */
[----:B------:R-:W-:-:S02]  /*06d0*/  IADD3 R28, R22, 0x18, RZ ;  /* 0x00000018161c7810 */ /* 0x000fc40007ffe0ff */
[----:B------:R-:W-:Y:S01]  /*06e0*/  IABS R25, R30 ;  /* 0x0000001e00197213 */ /* 0x000fe20000000000 */
[----:B0-----:R-:W0:Y:S01]  /*06f0*/  MUFU.RCP R7, R7 ;  /* 0x0000000700077308 */ /* 0x001e220000001000 */
[C---:B------:R-:W-:Y:S02]  /*0700*/  IADD3 R24, R22.reuse, 0x8, RZ ;  /* 0x0000000816187810 */ /* 0x040fe40007ffe0ff */
[----:B------:R-:W-:Y:S02]  /*0710*/  IABS R29, R22 ;  /* 0x00000016001d7213 */ /* 0x000fe40000000000 */
[----:B------:R-:W-:Y:S02]  /*0720*/  IABS R27, R24 ;  /* 0x00000018001b7213 */ /* 0x000fe40000000000 */
[----:B------:R-:W-:Y:S01]  /*0730*/  ISETP.GE.AND P1, PT, R22, RZ, PT ;  /* 0x000000ff1600720c */ /* 0x000fe20003f26270 */
[----:B-1----:R-:W1:Y:S01]  /*0740*/  MUFU.RCP R8, R8 ;  /* 0x0000000800087308 */ /* 0x002e620000001000 */
[----:B------:R-:W-:-:S02]  /*0750*/  SHF.R.U32.HI R31, RZ, 0x2, R0 ;  /* 0x00000002ff1f7819 */ /* 0x000fc40000011600 */
[----:B------:R-:W-:Y:S02]  /*0760*/  LOP3.LUT R42, R4, 0x10, RZ, 0xfc, !PT ;  /* 0x00000010042a7812 */ /* 0x000fe400078efcff */
[----:B------:R-:W-:Y:S02]  /*0770*/  SHF.R.S32.HI R44, RZ, 0x5, R44 ;  /* 0x00000005ff2c7819 */ /* 0x000fe4000001142c */
[----:B0-----:R-:W-:Y:S01]  /*0780*/  IADD3 R14, R7, 0xffffffe, RZ ;  /* 0x0ffffffe070e7810 */ /* 0x001fe20007ffe0ff */
[----:B------:R-:W-:-:S03]  /*0790*/  IMAD R55, R42, c[0x0][0x188], RZ ;  /* 0x000062002a377a24 */ /* 0x000fc600078e02ff */
[----:B------:R0:W2:Y:S01]  /*07a0*/  F2I.FTZ.U32.TRUNC.NTZ R15, R14 ;  /* 0x0000000e000f7305 */ /* 0x0000a2000021f000 */
[----:B-1----:R-:W-:Y:S02]  /*07b0*/  IADD3 R12, R8, 0xffffffe, RZ ;  /* 0x0ffffffe080c7810 */ /* 0x002fe40007ffe0ff */
[----:B------:R-:W-:-:S05]  /*07c0*/  IADD3 R8, R22, 0x38, RZ ;  /* 0x0000003816087810 */ /* 0x000fca0007ffe0ff */
[----:B------:R-:W1:Y:S01]  /*07d0*/  F2I.FTZ.U32.TRUNC.NTZ R7, R12 ;  /* 0x0000000c00077305 */ /* 0x000e62000021f000 */
[----:B0-----:R-:W-:Y:S01]  /*07e0*/  IMAD.MOV.U32 R14, RZ, RZ, RZ ;  /* 0x000000ffff0e7224 */ /* 0x001fe200078e00ff */
[----:B------:R-:W-:Y:S01]  /*07f0*/  IABS R19, R8 ;  /* 0x0000000800137213 */ /* 0x000fe20000000000 */
[----:B--2---:R-:W-:-:S04]  /*0800*/  IMAD.MOV R11, RZ, RZ, -R15 ;  /* 0x000000ffff0b7224 */ /* 0x004fc800078e0a0f */
[----:B------:R-:W-:-:S04]  /*0810*/  IMAD R11, R11, R10, RZ ;  /* 0x0000000a0b0b7224 */ /* 0x000fc800078e02ff */
[----:B------:R-:W-:Y:S01]  /*0820*/  IMAD.HI.U32 R5, R15, R11, R14 ;  /* 0x0000000b0f057227 */ /* 0x000fe200078e000e */
[C---:B------:R-:W-:Y:S02]  /*0830*/  IADD3 R11, R22.reuse, 0x30, RZ ;  /* 0x00000030160b7810 */ /* 0x040fe40007ffe0ff */
[----:B------:R-:W-:Y:S01]  /*0840*/  IADD3 R15, R22, 0x28, RZ ;  /* 0x00000028160f7810 */ /* 0x000fe20007ffe0ff */
[----:B------:R-:W-:Y:S01]  /*0850*/  IMAD.SHL.U32 R14, R0, 0x8, RZ ;  /* 0x00000008000e7824 */ /* 0x000fe200078e00ff */
[----:B------:R-:W-:Y:S01]  /*0860*/  IABS R21, R11 ;  /* 0x0000000b00157213 */ /* 0x000fe20000000000 */
[----:B-1----:R-:W-:Y:S01]  /*0870*/  IMAD.MOV R18, RZ, RZ, -R7 ;  /* 0x000000ffff127224 */ /* 0x002fe200078e0a07 */
[----:B------:R-:W-:Y:S01]  /*0880*/  IABS R20, R15 ;  /* 0x0000000f00147213 */ /* 0x000fe20000000000 */
[----:B------:R-:W-:Y:S01]  /*0890*/  IMAD.HI.U32 R12, R5, R19, RZ ;  /* 0x00000013050c7227 */ /* 0x000fe200078e00ff */
[----:B------:R-:W-:Y:S02]  /*08a0*/  LOP3.LUT R17, R14, 0x30, RZ, 0xc0, !PT ;  /* 0x000000300e117812 */ /* 0x000fe400078ec0ff */
[----:B------:R-:W-:Y:S01]  /*08b0*/  SHF.R.S32.HI R22, RZ, 0x6, R0 ;  /* 0x00000006ff167819 */ /* 0x000fe20000011400 */
[----:B------:R-:W-:-:S02]  /*08c0*/  IMAD R23, R18, R13, RZ ;  /* 0x0000000d12177224 */ /* 0x000fc400078e02ff */
[----:B------:R-:W-:Y:S01]  /*08d0*/  IMAD R14, R6, 0x10, R17 ;  /* 0x00000010060e7824 */ /* 0x000fe200078e0211 */
[----:B------:R-:W-:Y:S01]  /*08e0*/  SGXT R22, R22, 0x1 ;  /* 0x000000011616781a */ /* 0x000fe20000000200 */
[----:B------:R-:W-:Y:S02]  /*08f0*/  IMAD.MOV.U32 R6, RZ, RZ, RZ ;  /* 0x000000ffff067224 */ /* 0x000fe400078e00ff */
[----:B------:R-:W-:Y:S01]  /*0900*/  IMAD.MOV R12, RZ, RZ, -R12 ;  /* 0x000000ffff0c7224 */ /* 0x000fe200078e0a0c */
[----:B------:R-:W-:Y:S01]  /*0910*/  LOP3.LUT R22, R22, 0x90, RZ, 0xc0, !PT ;  /* 0x0000009016167812 */ /* 0x000fe200078ec0ff */
[----:B------:R-:W-:-:S04]  /*0920*/  IMAD.HI.U32 R16, R5, R21, RZ ;  /* 0x0000001505107227 */ /* 0x000fc800078e00ff */
[----:B------:R-:W-:Y:S01]  /*0930*/  IMAD.HI.U32 R18, R7, R23, R6 ;  /* 0x0000001707127227 */ /* 0x000fe200078e0006 */
[----:B------:R-:W-:-:S03]  /*0940*/  IABS R23, R28 ;  /* 0x0000001c00177213 */ /* 0x000fc60000000000 */
[----:B------:R-:W-:Y:S01]  /*0950*/  IMAD R7, R10, R12, R19 ;  /* 0x0000000c0a077224 */ /* 0x000fe200078e0213 */
[----:B------:R-:W-:Y:S01]  /*0960*/  IABS R19, R26 ;  /* 0x0000001a00137213 */ /* 0x000fe20000000000 */
[----:B------:R-:W-:-:S03]  /*0970*/  IMAD.HI.U32 R17, R5, R20, RZ ;  /* 0x0000001405117227 */ /* 0x000fc600078e00ff */
[C---:B------:R-:W-:Y:S01]  /*0980*/  ISETP.GT.U32.AND P4, PT, R10.reuse, R7, PT ;  /* 0x000000070a00720c */ /* 0x040fe20003f84070 */
[----:B------:R-:W-:Y:S02]  /*0990*/  IMAD.MOV R16, RZ, RZ, -R16 ;  /* 0x000000ffff107224 */ /* 0x000fe400078e0a10 */
[----:B------:R-:W-:Y:S02]  /*09a0*/  IMAD.MOV R17, RZ, RZ, -R17 ;  /* 0x000000ffff117224 */ /* 0x000fe400078e0a11 */
[----:B------:R-:W-:Y:S02]  /*09b0*/  IMAD R21, R10, R16, R21 ;  /* 0x000000100a157224 */ /* 0x000fe400078e0215 */
[----:B------:R-:W-:-:S03]  /*09c0*/  IMAD.HI.U32 R6, R5, R19, RZ ;  /* 0x0000001305067227 */ /* 0x000fc600078e00ff */
[C---:B------:R-:W-:Y:S01]  /*09d0*/  ISETP.GT.U32.AND P2, PT, R10.reuse, R21, PT ;  /* 0x000000150a00720c */ /* 0x040fe20003f44070 */
[C---:B------:R-:W-:Y:S02]  /*09e0*/  IMAD R17, R10.reuse, R17, R20 ;  /* 0x000000110a117224 */ /* 0x040fe400078e0214 */
[----:B------:R-:W-:Y:S02]  /*09f0*/  IMAD.MOV R20, RZ, RZ, -R6 ;  /* 0x000000ffff147224 */ /* 0x000fe400078e0a06 */
[----:B------:R-:W-:Y:S01]  /*0a00*/  IMAD.HI.U32 R12, R5, R25, RZ ;  /* 0x00000019050c7227 */ /* 0x000fe200078e00ff */
[----:B------:R-:W-:-:S03]  /*0a10*/  ISETP.GT.U32.AND P3, PT, R10, R17, PT ;  /* 0x000000110a00720c */ /* 0x000fc60003f64070 */
[C---:B------:R-:W-:Y:S02]  /*0a20*/  IMAD R19, R10.reuse, R20, R19 ;  /* 0x000000140a137224 */ /* 0x040fe400078e0213 */
[----:B------:R-:W-:Y:S02]  /*0a30*/  IMAD.MOV R12, RZ, RZ, -R12 ;  /* 0x000000ffff0c7224 */ /* 0x000fe400078e0a0c */
[----:B------:R-:W-:Y:S01]  /*0a40*/  IMAD.HI.U32 R6, R5, R23, RZ ;  /* 0x0000001705067227 */ /* 0x000fe200078e00ff */
[----:B------:R-:W-:-:S03]  /*0a50*/  ISETP.GT.U32.AND P0, PT, R10, R19, PT ;  /* 0x000000130a00720c */ /* 0x000fc60003f04070 */
[C---:B------:R-:W-:Y:S01]  /*0a60*/  IMAD R25, R10.reuse, R12, R25 ;  /* 0x0000000c0a197224 */ /* 0x040fe200078e0219 */
[----:B------:R-:W-:Y:S01]  /*0a70*/  IABS R12, R2 ;  /* 0x00000002000c7213 */ /* 0x000fe20000000000 */
[----:B------:R-:W-:Y:S02]  /*0a80*/  @!P4 IMAD.IADD R7, R7, 0x1, -R10 ;  /* 0x000000010707c824 */ /* 0x000fe400078e0a0a */
[----:B------:R-:W-:Y:S01]  /*0a90*/  IMAD.MOV R6, RZ, RZ, -R6 ;  /* 0x000000ffff067224 */ /* 0x000fe200078e0a06 */
[C---:B------:R-:W-:Y:S01]  /*0aa0*/  ISETP.GT.U32.AND P6, PT, R10.reuse, R25, PT ;  /* 0x000000190a00720c */ /* 0x040fe20003fc4070 */
[--C-:B------:R-:W-:Y:S01]  /*0ab0*/  @!P2 IMAD.IADD R21, R21, 0x1, -R10.reuse ;  /* 0x000000011515a824 */ /* 0x100fe200078e0a0a */
[C---:B------:R-:W-:Y:S01]  /*0ac0*/  ISETP.GT.U32.AND P2, PT, R10.reuse, R7, PT ;  /* 0x000000070a00720c */ /* 0x040fe20003f44070 */
[C---:B------:R-:W-:Y:S02]  /*0ad0*/  IMAD R23, R10.reuse, R6, R23 ;  /* 0x000000060a177224 */ /* 0x040fe400078e0217 */
[----:B------:R-:W-:Y:S01]  /*0ae0*/  @!P3 IMAD.IADD R17, R17, 0x1, -R10 ;  /* 0x000000011111b824 */ /* 0x000fe200078e0a0a */
[C---:B------:R-:W-:Y:S01]  /*0af0*/  ISETP.GT.U32.AND P3, PT, R10.reuse, R21, PT ;  /* 0x000000150a00720c */ /* 0x040fe20003f64070 */
[----:B------:R-:W-:Y:S01]  /*0b00*/  IMAD.HI.U32 R16, R5, R27, RZ ;  /* 0x0000001b05107227 */ /* 0x000fe200078e00ff */
[----:B------:R-:W-:-:S03]  /*0b10*/  ISETP.GT.U32.AND P5, PT, R10, R23, PT ;  /* 0x000000170a00720c */ /* 0x000fc60003fa4070 */
[----:B------:R-:W-:-:S04]  /*0b20*/  IMAD.HI.U32 R5, R5, R29, RZ ;  /* 0x0000001d05057227 */ /* 0x000fc800078e00ff */
[--C-:B------:R-:W-:Y:S01]  /*0b30*/  @!P0 IMAD.IADD R19, R19, 0x1, -R10.reuse ;  /* 0x0000000113138824 */ /* 0x100fe200078e0a0a */
[C---:B------:R-:W-:Y:S01]  /*0b40*/  ISETP.GT.U32.AND P0, PT, R10.reuse, R17, PT ;  /* 0x000000110a00720c */ /* 0x040fe20003f04070 */
[----:B------:R-:W-:Y:S02]  /*0b50*/  IMAD.MOV R5, RZ, RZ, -R5 ;  /* 0x000000ffff057224 */ /* 0x000fe400078e0a05 */
[----:B------:R-:W-:Y:S01]  /*0b60*/  @!P6 IMAD.IADD R25, R25, 0x1, -R10 ;  /* 0x000000011919e824 */ /* 0x000fe200078e0a0a */
[C---:B------:R-:W-:Y:S01]  /*0b70*/  ISETP.GT.U32.AND P6, PT, R10.reuse, R19, PT ;  /* 0x000000130a00720c */ /* 0x040fe20003fc4070 */
[----:B------:R-:W-:Y:S02]  /*0b80*/  IMAD.MOV R16, RZ, RZ, -R16 ;  /* 0x000000ffff107224 */ /* 0x000fe400078e0a10 */
[C---:B------:R-:W-:Y:S02]  /*0b90*/  IMAD R29, R10.reuse, R5, R29 ;  /* 0x000000050a1d7224 */ /* 0x040fe400078e021d */
[----:B------:R-:W-:Y:S01]  /*0ba0*/  @!P2 IMAD.IADD R7, R7, 0x1, -R10 ;  /* 0x000000010707a824 */ /* 0x000fe200078e0a0a */
[C---:B------:R-:W-:Y:S01]  /*0bb0*/  ISETP.GT.U32.AND P2, PT, R10.reuse, R25, PT ;  /* 0x000000190a00720c */ /* 0x040fe20003f44070 */
[C---:B------:R-:W-:Y:S01]  /*0bc0*/  IMAD R27, R10.reuse, R16, R27 ;  /* 0x000000100a1b7224 */ /* 0x040fe200078e021b */
[----:B------:R-:W-:Y:S01]  /*0bd0*/  SHF.R.S32.HI R16, RZ, 0x2, R0 ;  /* 0x00000002ff107819 */ /* 0x000fe20000011400 */
[--C-:B------:R-:W-:Y:S01]  /*0be0*/  @!P3 IMAD.IADD R21, R21, 0x1, -R10.reuse ;  /* 0x000000011515b824 */ /* 0x100fe200078e0a0a */
[C---:B------:R-:W-:Y:S01]  /*0bf0*/  ISETP.GT.U32.AND P3, PT, R10.reuse, R29, PT ;  /* 0x0000001d0a00720c */ /* 0x040fe20003f64070 */
[--C-:B------:R-:W-:Y:S01]  /*0c00*/  @!P5 IMAD.IADD R23, R23, 0x1, -R10.reuse ;  /* 0x000000011717d824 */ /* 0x100fe200078e0a0a */
[----:B------:R-:W-:Y:S01]  /*0c10*/  ISETP.GT.U32.AND P4, PT, R10, R27, PT ;  /* 0x0000001b0a00720c */ /* 0x000fe20003f84070 */
[----:B------:R-:W-:Y:S01]  /*0c20*/  @!P0 IMAD.IADD R17, R17, 0x1, -R10 ;  /* 0x0000000111118824 */ /* 0x000fe200078e0a0a */
[----:B------:R-:W-:Y:S01]  /*0c30*/  ISETP.GE.AND P0, PT, R8, RZ, PT ;  /* 0x000000ff0800720c */ /* 0x000fe20003f06270 */
[----:B------:R-:W-:Y:S01]  /*0c40*/  IMAD.HI.U32 R18, R18, R12, RZ ;  /* 0x0000000c12127227 */ /* 0x000fe200078e00ff */
[----:B------:R-:W-:-:S02]  /*0c50*/  ISETP.GT.U32.AND P5, PT, R10, R23, PT ;  /* 0x000000170a00720c */ /* 0x000fc40003fa4070 */
[----:B------:R-:W-:Y:S01]  /*0c60*/  SGXT R16, R16, 0x1 ;  /* 0x000000011010781a */ /* 0x000fe20000000200 */
[----:B------:R-:W-:Y:S01]  /*0c70*/  @!P2 IMAD.IADD R25, R25, 0x1, -R10 ;  /* 0x000000011919a824 */ /* 0x000fe200078e0a0a */
[----:B------:R-:W-:Y:S01]  /*0c80*/  ISETP.GE.AND P2, PT, R15, RZ, PT ;  /* 0x000000ff0f00720c */ /* 0x000fe20003f46270 */
[----:B------:R-:W-:Y:S02]  /*0c90*/  IMAD.MOV R18, RZ, RZ, -R18 ;  /* 0x000000ffff127224 */ /* 0x000fe400078e0a12 */
[----:B------:R-:W-:Y:S02]  /*0ca0*/  IMAD.MOV.U32 R15, RZ, RZ, R7 ;  /* 0x000000ffff0f7224 */ /* 0x000fe400078e0007 */
[--C-:B------:R-:W-:Y:S01]  /*0cb0*/  @!P3 IMAD.IADD R29, R29, 0x1, -R10.reuse ;  /* 0x000000011d1db824 */ /* 0x100fe200078e0a0a */
[----:B------:R-:W-:Y:S01]  /*0cc0*/  ISETP.GE.AND P3, PT, R26, RZ, PT ;  /* 0x000000ff1a00720c */ /* 0x000fe20003f66270 */
[----:B------:R-:W-:Y:S02]  /*0cd0*/  @!P4 IMAD.IADD R27, R27, 0x1, -R10 ;  /* 0x000000011b1bc824 */ /* 0x000fe400078e0a0a */
[----:B------:R-:W-:-:S02]  /*0ce0*/  IMAD R12, R13, R18, R12 ;  /* 0x000000120d0c7224 */ /* 0x000fc400078e020c */
[----:B------:R-:W-:Y:S01]  /*0cf0*/  @!P0 IMAD.MOV R15, RZ, RZ, -R15 ;  /* 0x000000ffff0f8224 */ /* 0x000fe200078e0a0f */
[C---:B------:R-:W-:Y:S01]  /*0d00*/  ISETP.GT.U32.AND P0, PT, R10.reuse, R29, PT ;  /* 0x0000001d0a00720c */ /* 0x040fe20003f04070 */
[--C-:B------:R-:W-:Y:S01]  /*0d10*/  @!P5 IMAD.IADD R23, R23, 0x1, -R10.reuse ;  /* 0x000000011717d824 */ /* 0x100fe200078e0a0a */
[----:B------:R-:W-:Y:S01]  /*0d20*/  ISETP.GT.U32.AND P4, PT, R10, R27, PT ;  /* 0x0000001b0a00720c */ /* 0x000fe20003f84070 */
[--C-:B------:R-:W-:Y:S01]  /*0d30*/  @!P6 IMAD.IADD R19, R19, 0x1, -R10.reuse ;  /* 0x000000011313e824 */ /* 0x100fe200078e0a0a */
[----:B------:R-:W-:Y:S01]  /*0d40*/  ISETP.GT.U32.AND P5, PT, R13, R12, PT ;  /* 0x0000000c0d00720c */ /* 0x000fe20003fa4070 */
[C---:B------:R-:W-:Y:S01]  /*0d50*/  IMAD.SHL.U32 R5, R0.reuse, 0x2, RZ ;  /* 0x0000000200057824 */ /* 0x040fe200078e00ff */
[----:B------:R-:W-:Y:S01]  /*0d60*/  ISETP.GE.AND P6, PT, R11, RZ, PT ;  /* 0x000000ff0b00720c */ /* 0x000fe20003fc6270 */
[C---:B------:R-:W-:Y:S02]  /*0d70*/  IMAD.SHL.U32 R7, R0.reuse, 0x20, RZ ;  /* 0x0000002000077824 */ /* 0x040fe400078e00ff */
[----:B------:R-:W-:Y:S01]  /*0d80*/  @!P2 IMAD.MOV R17, RZ, RZ, -R17 ;  /* 0x000000ffff11a224 */ /* 0x000fe200078e0a11 */
[----:B------:R-:W-:Y:S01]  /*0d90*/  LOP3.LUT R6, R5, 0x1fe, RZ, 0xc0, !PT ;  /* 0x000001fe05067812 */ /* 0x000fe200078ec0ff */
[----:B------:R-:W-:Y:S01]  /*0da0*/  IMAD.SHL.U32 R11, R0, 0x10, RZ ;  /* 0x00000010000b7824 */ /* 0x000fe200078e00ff */
[----:B------:R-:W-:Y:S01]  /*0db0*/  LOP3.LUT R7, R7, 0x60, RZ, 0xc0, !PT ;  /* 0x0000006007077812 */ /* 0x000fe200078ec0ff */
[--C-:B------:R-:W-:Y:S01]  /*0dc0*/  @!P0 IMAD.IADD R29, R29, 0x1, -R10.reuse ;  /* 0x000000011d1d8824 */ /* 0x100fe200078e0a0a */
[----:B------:R-:W-:Y:S01]  /*0dd0*/  ISETP.GE.AND P0, PT, R24, RZ, PT ;  /* 0x000000ff1800720c */ /* 0x000fe20003f06270 */
[----:B------:R-:W-:Y:S01]  /*0de0*/  @!P4 IMAD.IADD R27, R27, 0x1, -R10 ;  /* 0x000000011b1bc824 */ /* 0x000fe200078e0a0a */
[----:B------:R-:W-:Y:S01]  /*0df0*/  ISETP.GE.AND P4, PT, R28, RZ, PT ;  /* 0x000000ff1c00720c */ /* 0x000fe20003f86270 */
[----:B------:R-:W-:Y:S01]  /*0e00*/  @!P5 IMAD.IADD R12, R12, 0x1, -R13 ;  /* 0x000000010c0cd824 */ /* 0x000fe200078e0a0d */
[----:B------:R-:W-:Y:S01]  /*0e10*/  ISETP.GE.AND P5, PT, R30, RZ, PT ;  /* 0x000000ff1e00720c */ /* 0x000fe20003fa6270 */
[----:B------:R-:W-:Y:S01]  /*0e20*/  @!P6 IMAD.MOV R21, RZ, RZ, -R21 ;  /* 0x000000ffff15e224 */ /* 0x000fe200078e0a15 */
[----:B------:R-:W-:Y:S01]  /*0e30*/  LOP3.LUT R8, R6, 0x30, R31, 0x78, !PT ;  /* 0x0000003006087812 */ /* 0x000fe200078e781f */
[----:B------:R-:W-:Y:S01]  /*0e40*/  @!P1 IMAD.MOV R29, RZ, RZ, -R29 ;  /* 0x000000ffff1d9224 */ /* 0x000fe200078e0a1d */
[----:B------:R-:W-:Y:S01]  /*0e50*/  ISETP.GT.U32.AND P6, PT, R13, R12, PT ;  /* 0x0000000c0d00720c */ /* 0x000fe20003fc4070 */
[----:B------:R-:W-:Y:S01]  /*0e60*/  IMAD.SHL.U32 R6, R0, 0x40, RZ ;  /* 0x0000004000067824 */ /* 0x000fe200078e00ff */
[----:B------:R-:W-:Y:S01]  /*0e70*/  LOP3.LUT R31, R14, 0x30, R5, 0x78, !PT ;  /* 0x000000300e1f7812 */ /* 0x000fe200078e7805 */
[----:B------:R-:W-:Y:S01]  /*0e80*/  @!P3 IMAD.MOV R19, RZ, RZ, -R19 ;  /* 0x000000ffff13b224 */ /* 0x000fe200078e0a13 */
[----:B------:R-:W-:Y:S01]  /*0e90*/  ISETP.NE.AND P2, PT, RZ, c[0x0][0x17c], PT ;  /* 0x00005f00ff007a0c */ /* 0x000fe20003f45270 */
[----:B------:R-:W-:Y:S01]  /*0ea0*/  @!P0 IMAD.MOV R27, RZ, RZ, -R27 ;  /* 0x000000ffff1b8224 */ /* 0x000fe200078e0a1b */
[----:B------:R-:W-:Y:S01]  /*0eb0*/  LOP3.LUT R14, RZ, c[0x0][0x17c], RZ, 0x33, !PT ;  /* 0x00005f00ff0e7a12 */ /* 0x000fe200078e33ff */
[----:B------:R-:W-:Y:S01]  /*0ec0*/  @!P4 IMAD.MOV R23, RZ, RZ, -R23 ;  /* 0x000000ffff17c224 */ /* 0x000fe200078e0a17 */
[----:B------:R-:W-:Y:S01]  /*0ed0*/  ISETP.GE.AND P1, PT, R2, RZ, PT ;  /* 0x000000ff0200720c */ /* 0x000fe20003f26270 */
[----:B------:R-:W-:Y:S01]  /*0ee0*/  @!P5 IMAD.MOV R25, RZ, RZ, -R25 ;  /* 0x000000ffff19d224 */ /* 0x000fe200078e0a19 */
[----:B------:R-:W-:-:S02]  /*0ef0*/  ISETP.NE.AND P0, PT, RZ, c[0x0][0x178], PT ;  /* 0x00005e00ff007a0c */ /* 0x000fc40003f05270 */
[----:B------:R-:W-:Y:S01]  /*0f00*/  LOP3.LUT R16, R7, 0x90, R16, 0xf8, !PT ;  /* 0x0000009007107812 */ /* 0x000fe200078ef810 */
[----:B------:R-:W-:Y:S01]  /*0f10*/  @!P6 IMAD.IADD R12, R12, 0x1, -R13 ;  /* 0x000000010c0ce824 */ /* 0x000fe200078e0a0d */
[C---:B------:R-:W-:Y:S02]  /*0f20*/  SEL R15, R14.reuse, R15, !P2 ;  /* 0x0000000f0e0f7207 */ /* 0x040fe40005000000 */
[----:B------:R-:W-:Y:S02]  /*0f30*/  SEL R21, R14, R21, !P2 ;  /* 0x000000150e157207 */ /* 0x000fe40005000000 */
[----:B------:R-:W-:Y:S01]  /*0f40*/  LOP3.LUT R10, R11, 0x100, RZ, 0xc0, !PT ;  /* 0x000001000b0a7812 */ /* 0x000fe200078ec0ff */
[----:B------:R-:W-:Y:S01]  /*0f50*/  IMAD R15, R15, c[0x0][0x190], RZ ;  /* 0x000064000f0f7a24 */ /* 0x000fe200078e02ff */
[----:B------:R-:W-:Y:S01]  /*0f60*/  LOP3.LUT R11, R16, 0x10, R5, 0x78, !PT ;  /* 0x00000010100b7812 */ /* 0x000fe200078e7805 */
[----:B------:R-:W-:Y:S01]  /*0f70*/  IMAD R21, R21, c[0x0][0x190], RZ ;  /* 0x0000640015157a24 */ /* 0x000fe200078e02ff */
[----:B------:R-:W-:Y:S01]  /*0f80*/  LOP3.LUT R18, R6, 0x1c0, RZ, 0xc0, !PT ;  /* 0x000001c006127812 */ /* 0x000fe200078ec0ff */
[----:B------:R-:W-:Y:S01]  /*0f90*/  @!P1 IMAD.MOV R12, RZ, RZ, -R12 ;  /* 0x000000ffff0c9224 */ /* 0x000fe200078e0a0c */
[----:B------:R-:W-:Y:S01]  /*0fa0*/  SEL R13, R14, R17, !P2 ;  /* 0x000000110e0d7207 */ /* 0x000fe20005000000 */
[----:B------:R-:W-:Y:S01]  /*0fb0*/  IMAD.IADD R10, R10, 0x1, R11 ;  /* 0x000000010a0a7824 */ /* 0x000fe200078e020b */
[----:B------:R-:W-:Y:S01]  /*0fc0*/  SEL R20, R14, R19, !P2 ;  /* 0x000000130e147207 */ /* 0x000fe20005000000 */
[----:B------:R-:W-:Y:S01]  /*0fd0*/  IMAD.IADD R11, R18, 0x1, R31 ;  /* 0x00000001120b7824 */ /* 0x000fe200078e021f */
[C---:B------:R-:W-:Y:S01]  /*0fe0*/  SEL R23, R14.reuse, R23, !P2 ;  /* 0x000000170e177207 */ /* 0x040fe20005000000 */
[----:B------:R-:W-:Y:S01]  /*0ff0*/  IMAD R13, R13, c[0x0][0x190], RZ ;  /* 0x000064000d0d7a24 */ /* 0x000fe200078e02ff */
[----:B------:R-:W-:Y:S01]  /*1000*/  SEL R25, R14, R25, !P2 ;  /* 0x000000190e197207 */ /* 0x000fe20005000000 */
[----:B------:R-:W-:Y:S01]  /*1010*/  IMAD R20, R20, c[0x0][0x190], RZ ;  /* 0x0000640014147a24 */ /* 0x000fe200078e02ff */
[C---:B------:R-:W-:Y:S01]  /*1020*/  SEL R27, R14.reuse, R27, !P2 ;  /* 0x0000001b0e1b7207 */ /* 0x040fe20005000000 */
[----:B------:R-:W-:Y:S01]  /*1030*/  IMAD R23, R23, c[0x0][0x190], RZ ;  /* 0x0000640017177a24 */ /* 0x000fe200078e02ff */
[----:B------:R-:W-:Y:S01]  /*1040*/  SEL R14, R14, R29, !P2 ;  /* 0x0000001d0e0e7207 */ /* 0x000fe20005000000 */
[----:B------:R-:W-:Y:S01]  /*1050*/  IMAD R31, R25, c[0x0][0x190], RZ ;  /* 0x00006400191f7a24 */ /* 0x000fe200078e02ff */
[----:B------:R-:W-:Y:S01]  /*1060*/  LEA R40, P4, R15, c[0x0][0x168], 0x1 ;  /* 0x00005a000f287a11 */ /* 0x000fe200078808ff */
[----:B------:R-:W-:Y:S01]  /*1070*/  IMAD R27, R27, c[0x0][0x190], RZ ;  /* 0x000064001b1b7a24 */ /* 0x000fe200078e02ff */
[----:B------:R-:W-:Y:S01]  /*1080*/  LEA R47, P3, R53, c[0x0][0x160], 0x1 ;  /* 0x00005800352f7a11 */ /* 0x000fe200078608ff */
[----:B------:R-:W-:Y:S01]  /*1090*/  IMAD R14, R14, c[0x0][0x190], RZ ;  /* 0x000064000e0e7a24 */ /* 0x000fe200078e02ff */
[----:B------:R-:W-:Y:S01]  /*10a0*/  LEA R49, P2, R55, c[0x0][0x160], 0x1 ;  /* 0x0000580037317a11 */ /* 0x000fe200078408ff */
[----:B------:R-:W-:Y:S01]  /*10b0*/  CS2R R16, SRZ ;  /* 0x0000000000107805 */ /* 0x000fe2000001ff00 */
[----:B------:R-:W-:Y:S01]  /*10c0*/  @!P0 LOP3.LUT R12, RZ, c[0x0][0x178], RZ, 0x33, !PT ;  /* 0x00005e00ff0c8a12 */ /* 0x000fe200078e33ff */
[----:B------:R-:W-:Y:S01]  /*10d0*/  CS2R R18, SRZ ;  /* 0x0000000000127805 */ /* 0x000fe2000001ff00 */
[----:B------:R-:W-:-:S02]  /*10e0*/  LEA R38, P5, R21, c[0x0][0x168], 0x1 ;  /* 0x00005a0015267a11 */ /* 0x000fc400078a08ff */
[----:B------:R-:W-:Y:S01]  /*10f0*/  LEA.HI.X.SX32 R41, R15, c[0x0][0x16c], 0x1, P4 ;  /* 0x00005b000f297a11 */ /* 0x000fe200020f0eff */
[----:B------:R-:W-:Y:S01]  /*1100*/  IMAD R12, R12, c[0x0][0x184], RZ ;  /* 0x000061000c0c7a24 */ /* 0x000fe200078e02ff */
[----:B------:R-:W-:Y:S02]  /*1110*/  LEA.HI.X.SX32 R53, R53, c[0x0][0x164], 0x1, P3 ;  /* 0x0000590035357a11 */ /* 0x000fe400018f0eff */
[----:B------:R-:W-:Y:S01]  /*1120*/  LEA.HI.X.SX32 R55, R55, c[0x0][0x164], 0x1, P2 ;  /* 0x0000590037377a11 */ /* 0x000fe200010f0eff */
[----:B------:R-:W-:Y:S01]  /*1130*/  IMAD.WIDE R24, R12, 0x2, RZ ;  /* 0x000000020c187825 */ /* 0x000fe200078e02ff */
[----:B------:R-:W-:Y:S02]  /*1140*/  LEA R28, P4, R27, c[0x0][0x168], 0x1 ;  /* 0x00005a001b1c7a11 */ /* 0x000fe400078808ff */
[----:B------:R-:W-:Y:S02]  /*1150*/  LEA.HI.X.SX32 R39, R21, c[0x0][0x16c], 0x1, P5 ;  /* 0x00005b0015277a11 */ /* 0x000fe400028f0eff */
[----:B------:R-:W-:-:S02]  /*1160*/  LEA R36, P3, R13, c[0x0][0x168], 0x1 ;  /* 0x00005a000d247a11 */ /* 0x000fc400078608ff */
[----:B------:R-:W-:Y:S02]  /*1170*/  LEA R34, P2, R20, c[0x0][0x168], 0x1 ;  /* 0x00005a0014227a11 */ /* 0x000fe400078408ff */
[----:B------:R-:W-:Y:S02]  /*1180*/  LEA R32, P1, R23, c[0x0][0x168], 0x1 ;  /* 0x00005a0017207a11 */ /* 0x000fe400078208ff */
[----:B------:R-:W-:Y:S02]  /*1190*/  LEA R30, P0, R31, c[0x0][0x168], 0x1 ;  /* 0x00005a001f1e7a11 */ /* 0x000fe400078008ff */
[----:B------:R-:W-:Y:S02]  /*11a0*/  LEA R26, P5, R14, c[0x0][0x168], 0x1 ;  /* 0x00005a000e1a7a11 */ /* 0x000fe400078a08ff */
[----:B------:R-:W-:Y:S02]  /*11b0*/  LEA.HI.X.SX32 R29, R27, c[0x0][0x16c], 0x1, P4 ;  /* 0x00005b001b1d7a11 */ /* 0x000fe400020f0eff */
[----:B------:R-:W-:-:S02]  /*11c0*/  LOP3.LUT R48, R22, 0x17e, R5, 0x78, !PT ;  /* 0x0000017e16307812 */ /* 0x000fc400078e7805 */
[----:B------:R-:W-:Y:S02]  /*11d0*/  LEA.HI.X.SX32 R37, R13, c[0x0][0x16c], 0x1, P3 ;  /* 0x00005b000d257a11 */ /* 0x000fe400018f0eff */
[----:B------:R-:W-:Y:S02]  /*11e0*/  LEA.HI.X.SX32 R35, R20, c[0x0][0x16c], 0x1, P2 ;  /* 0x00005b0014237a11 */ /* 0x000fe400010f0eff */
[----:B------:R-:W-:Y:S02]  /*11f0*/  LEA.HI.X.SX32 R33, R23, c[0x0][0x16c], 0x1, P1 ;  /* 0x00005b0017217a11 */ /* 0x000fe400008f0eff */
[----:B------:R-:W-:Y:S02]  /*1200*/  LEA.HI.X.SX32 R31, R31, c[0x0][0x16c], 0x1, P0 ;  /* 0x00005b001f1f7a11 */ /* 0x000fe400000f0eff */
[----:B------:R-:W-:Y:S02]  /*1210*/  LEA.HI.X.SX32 R27, R14, c[0x0][0x16c], 0x1, P5 ;  /* 0x00005b000e1b7a11 */ /* 0x000fe400028f0eff */
.L_x_1:
[----:B------:R-:W-:Y:S02]  /*1220*/  ISETP.GE.AND P0, PT, R4, UR4, PT ;  /* 0x0000000404007c0c */ /* 0x000fe4000bf06270 */
[----:B------:R-:W-:-:S02]  /*1230*/  IADD3 R20, P1, R24, R47, RZ ;  /* 0x0000002f18147210 */ /* 0x000fc40007f3e0ff */
[----:B------:R-:W-:-:S03]  /*1240*/  PRMT R50, RZ, 0x7610, R50 ;  /* 0x00007610ff327816 */ /* 0x000fc60000000032 */
[----:B------:R-:W-:Y:S01]  /*1250*/  IMAD.X R21, R25, 0x1, R53, P1 ;  /* 0x0000000119157824 */ /* 0x000fe200008e0635 */
[----:B------:R-:W-:-:S05]  /*1260*/  ISETP.GE.AND P1, PT, R42, UR4, PT ;  /* 0x000000042a007c0c */ /* 0x000fca000bf26270 */
[----:B------:R0:W2:Y:S01]  /*1270*/  @!P0 LDG.E.U16 R50, [R20.64] ;  /* 0x0000000614328981 */ /* 0x0000a2000c1e1500 */
[----:B------:R-:W-:Y:S02]  /*1280*/  IADD3 R14, P0, R24, R49, RZ ;  /* 0x00000031180e7210 */ /* 0x000fe40007f1e0ff */
[----:B------:R-:W-:-:S03]  /*1290*/  PRMT R22, RZ, 0x7610, R22 ;  /* 0x00007610ff167816 */ /* 0x000fc60000000016 */
[----:B------:R-:W-:Y:S01]  /*12a0*/  IMAD.X R15, R25, 0x1, R55, P0 ;  /* 0x00000001190f7824 */ /* 0x000fe200000e0637 */
[----:B------:R-:W-:-:S04]  /*12b0*/  ISETP.GE.AND P0, PT, R3, UR4, PT ;  /* 0x0000000403007c0c */ /* 0x000fc8000bf06270 */
[----:B------:R1:W3:Y:S01]  /*12c0*/  @!P1 LDG.E.U16 R22, [R14.64] ;  /* 0x000000060e169981 */ /* 0x0002e2000c1e1500 */
[----:B------:R-:W-:Y:S01]  /*12d0*/  PRMT R51, RZ, 0x7610, R51 ;  /* 0x00007610ff337816 */ /* 0x000fe20000000033 */
[C---:B------:R-:W-:Y:S02]  /*12e0*/  IMAD.WIDE R12, R43.reuse, 0x2, R26 ;  /* 0x000000022b0c7825 */ /* 0x040fe400078e021a */
[----:B------:R-:W-:Y:S06]  /*12f0*/  BAR.SYNC.DEFER_BLOCKING 0x0 ;  /* 0x0000000000007b1d */ /* 0x000fec0000010000 */
[----:B------:R4:W5:Y:S01]  /*1300*/  @!P0 LDG.E.U16 R51, [R12.64] ;  /* 0x000000060c338981 */ /* 0x000962000c1e1500 */
[----:B------:R-:W-:Y:S01]  /*1310*/  PRMT R59, RZ, 0x7610, R59 ;  /* 0x00007610ff3b7816 */ /* 0x000fe2000000003b */
[----:B0-----:R-:W-:Y:S01]  /*1320*/  IMAD.WIDE R20, R43, 0x2, R28 ;  /* 0x000000022b147825 */ /* 0x001fe200078e021c */
[----:B------:R-:W-:-:S02]  /*1330*/  PRMT R23, RZ, 0x7610, R23 ;  /* 0x00007610ff177816 */ /* 0x000fc40000000017 */
[----:B------:R-:W-:Y:S01]  /*1340*/  PRMT R57, RZ, 0x7610, R57 ;  /* 0x00007610ff397816 */ /* 0x000fe20000000039 */
[C---:B-1----:R-:W-:Y:S01]  /*1350*/  IMAD.WIDE R14, R43.reuse, 0x2, R30 ;  /* 0x000000022b0e7825 */ /* 0x042fe200078e021e */
[----:B------:R0:W5:Y:S03]  /*1360*/  @!P0 LDG.E.U16 R59, [R20.64] ;  /* 0x00000006143b8981 */ /* 0x000166000c1e1500 */
[C---:B----4-:R-:W-:Y:S01]  /*1370*/  IMAD.WIDE R12, R43.reuse, 0x2, R32 ;  /* 0x000000022b0c7825 */ /* 0x050fe200078e0220 */
[----:B------:R1:W4:Y:S01]  /*1380*/  @!P0 LDG.E.U16 R23, [R14.64] ;  /* 0x000000060e178981 */ /* 0x000322000c1e1500 */
[----:B------:R-:W-:Y:S02]  /*1390*/  PRMT R61, RZ, 0x7610, R61 ;  /* 0x00007610ff3d7816 */ /* 0x000fe4000000003d */
[----:B------:R-:W-:Y:S01]  /*13a0*/  PRMT R52, RZ, 0x7610, R52 ;  /* 0x00007610ff347816 */ /* 0x000fe20000000034 */
[----:B------:R1:W4:Y:S01]  /*13b0*/  @!P0 LDG.E.U16 R57, [R12.64] ;  /* 0x000000060c398981 */ /* 0x000322000c1e1500 */
[----:B------:R-:W-:Y:S01]  /*13c0*/  PRMT R54, RZ, 0x7610, R54 ;  /* 0x00007610ff367816 */ /* 0x000fe20000000036 */
[----:B0-----:R-:W-:Y:S01]  /*13d0*/  IMAD.WIDE R20, R43, 0x2, R34 ;  /* 0x000000022b147825 */ /* 0x001fe200078e0222 */
[----:B------:R-:W-:-:S03]  /*13e0*/  PRMT R56, RZ, 0x7610, R56 ;  /* 0x00007610ff387816 */ /* 0x000fc60000000038 */
[C---:B-1----:R-:W-:Y:S01]  /*13f0*/  IMAD.WIDE R14, R43.reuse, 0x2, R36 ;  /* 0x000000022b0e7825 */ /* 0x042fe200078e0224 */
[----:B------:R-:W4:Y:S03]  /*1400*/  @!P0 LDG.E.U16 R61, [R20.64] ;  /* 0x00000006143d8981 */ /* 0x000f26000c1e1500 */
[C---:B------:R-:W-:Y:S01]  /*1410*/  IMAD.WIDE R12, R43.reuse, 0x2, R38 ;  /* 0x000000022b0c7825 */ /* 0x040fe200078e0226 */
[----:B------:R-:W4:Y:S04]  /*1420*/  @!P0 LDG.E.U16 R52, [R14.64] ;  /* 0x000000060e348981 */ /* 0x000f28000c1e1500 */
[----:B------:R-:W4:Y:S04]  /*1430*/  @!P0 LDG.E.U16 R54, [R12.64] ;  /* 0x000000060c368981 */ /* 0x000f28000c1e1500 */
[----:B--2---:R-:W-:Y:S04]  /*1440*/  STS.U16 [R48+0x1000], R50 ;  /* 0x0010003230007388 */ /* 0x004fe80000000400 */
[----:B---3--:R-:W-:Y:S04]  /*1450*/  STS.U16 [R48+0x1200], R22 ;  /* 0x0012001630007388 */ /* 0x008fe80000000400 */
[----:B-----5:R0:W-:Y:S02]  /*1460*/  STS.U16 [R8], R51 ;  /* 0x0000003308007388 */ /* 0x0201e40000000400 */
[----:B0-----:R-:W-:-:S05]  /*1470*/  IMAD.WIDE R50, R43, 0x2, R40 ;  /* 0x000000022b327825 */ /* 0x001fca00078e0228 */
[----:B------:R-:W2:Y:S04]  /*1480*/  @!P0 LDG.E.U16 R56, [R50.64] ;  /* 0x0000000632388981 */ /* 0x000ea8000c1e1500 */
[----:B------:R-:W-:Y:S04]  /*1490*/  STS.U16 [R8+0x200], R59 ;  /* 0x0002003b08007388 */ /* 0x000fe80000000400 */
[----:B----4-:R-:W-:Y:S04]  /*14a0*/  STS.U16 [R8+0x400], R23 ;  /* 0x0004001708007388 */ /* 0x010fe80000000400 */
[----:B------:R-:W-:Y:S04]  /*14b0*/  STS.U16 [R8+0x600], R57 ;  /* 0x0006003908007388 */ /* 0x000fe80000000400 */
[----:B------:R-:W-:Y:S04]  /*14c0*/  STS.U16 [R8+0x800], R61 ;  /* 0x0008003d08007388 */ /* 0x000fe80000000400 */
[----:B------:R-:W-:Y:S04]  /*14d0*/  STS.U16 [R8+0xa00], R52 ;  /* 0x000a003408007388 */ /* 0x000fe80000000400 */
[----:B------:R-:W-:Y:S01]  /*14e0*/  STS.U16 [R8+0xc00], R54 ;  /* 0x000c003608007388 */ /* 0x000fe20000000400 */
[----:B------:R-:W-:-:S04]  /*14f0*/  IADD3 R44, R44, -0x1, RZ ;  /* 0xffffffff2c2c7810 */ /* 0x000fc80007ffe0ff */
[----:B------:R-:W-:Y:S01]  /*1500*/  ISETP.NE.U32.AND P0, PT, R44, RZ, PT ;  /* 0x000000ff2c00720c */ /* 0x000fe20003f05070 */
[----:B------:R-:W-:Y:S01]  /*1510*/  UIADD3 UR4, UR4, -0x20, URZ ;  /* 0xffffffe004047890 */ /* 0x000fe2000fffe03f */
[----:B------:R-:W-:-:S04]  /*1520*/  IMAD.WIDE R40, R45, 0x2, R40 ;  /* 0x000000022d287825 */ /* 0x000fc800078e0228 */
[----:B------:R-:W-:-:S04]  /*1530*/  IMAD.WIDE R38, R45, 0x2, R38 ;  /* 0x000000022d267825 */ /* 0x000fc800078e0226 */
[----:B------:R-:W-:-:S04]  /*1540*/  IMAD.WIDE R36, R45, 0x2, R36 ;  /* 0x000000022d247825 */ /* 0x000fc800078e0224 */
[----:B------:R-:W-:-:S04]  /*1550*/  IMAD.WIDE R34, R45, 0x2, R34 ;  /* 0x000000022d227825 */ /* 0x000fc800078e0222 */
[----:B------:R-:W-:-:S04]  /*1560*/  IMAD.WIDE R32, R45, 0x2, R32 ;  /* 0x000000022d207825 */ /* 0x000fc800078e0220 */
[----:B------:R-:W-:-:S04]  /*1570*/  IMAD.WIDE R30, R45, 0x2, R30 ;  /* 0x000000022d1e7825 */ /* 0x000fc800078e021e */
[----:B------:R-:W-:-:S04]  /*1580*/  IMAD.WIDE R28, R45, 0x2, R28 ;  /* 0x000000022d1c7825 */ /* 0x000fc800078e021c */
[----:B------:R-:W-:-:S04]  /*1590*/  IMAD.WIDE R26, R45, 0x2, R26 ;  /* 0x000000022d1a7825 */ /* 0x000fc800078e021a */
[----:B------:R-:W-:Y:S01]  /*15a0*/  IMAD.WIDE R24, R46, 0x2, R24 ;  /* 0x000000022e187825 */ /* 0x000fe200078e0218 */
[----:B--2---:R-:W-:Y:S04]  /*15b0*/  STS.U16 [R8+0xe00], R56 ;  /* 0x000e003808007388 */ /* 0x004fe80000000400 */
[----:B------:R-:W-:Y:S06]  /*15c0*/  BAR.SYNC.DEFER_BLOCKING 0x0 ;  /* 0x0000000000007b1d */ /* 0x000fec0000010000 */
[----:B------:R-:W-:Y:S04]  /*15d0*/  LDSM.16.MT88.4 R20, [R10+0x1000] ;  /* 0x001000000a14783b */ /* 0x000fe80000004200 */
[----:B------:R-:W0:Y:S02]  /*15e0*/  LDSM.16.M88.4 R12, [R11] ;  /* 0x000000000b0c783b */ /* 0x000e240000000200 */
[----:B0-----:R-:W-:Y:S02]  /*15f0*/  HMMA.16816.F32.BF16 R16, R20, R12, R16 ;  /* 0x0000000c1410723c */ /* 0x001fe40000041810 */
[----:B------:R-:W0:Y:S11]  /*1600*/  LDSM.16.MT88.4 R20, [R10+0x1200] ;  /* 0x001200000a14783b */ /* 0x000e360000004200 */
[----:B------:R-:W-:Y:S11]  /*1610*/  @!UPT UIADD3 URZ, URZ, URZ, URZ ;  /* 0x0000003f3f3ff290 */ /* 0x000ff6000fffe03f */
[----:B0-----:R-:W-:Y:S01]  /*1620*/  HMMA.16816.F32.BF16 R16, R20, R14, R16 ;  /* 0x0000000e1410723c */ /* 0x001fe20000041810 */
[----:B------:R-:W-:Y:S07]  /*1630*/  @P0 BRA `(.L_x_1) ;  /* 0xfffffbe000000947 */ /* 0x000fee000383ffff */
[----:B------:R-:W-:-:S15]  /*1640*/  NOP ;  /* 0x0000000000007918 */ /* 0x000fde0000000000 */
[----:B------:R-:W-:-:S01]  /*1650*/  NOP ;  /* 0x0000000000007918 */ /* 0x000fc20000000000 */
[----:B------:R-:W-:Y:S02]  /*1660*/  F2FP.BF16.PACK_AB R18, R19, R18 ;  /* 0x000000121312723e */ /* 0x000fe400000010ff */
[----:B------:R-:W-:-:S07]  /*1670*/  F2FP.BF16.PACK_AB R16, R17, R16 ;  /* 0x000000101110723e */ /* 0x000fce00000010ff */
.L_x_0:
[----:B------:R-:W-:Y:S01]  /*1680*/  BAR.SYNC.DEFER_BLOCKING 0x0 ;  /* 0x0000000000007b1d */ /* 0x000fe20000010000 */
[--C-:B------:R-:W-:Y:S01]  /*1690*/  LOP3.LUT R11, R7, 0x1c, R0.reuse, 0xf8, !PT ;  /* 0x0000001c070b7812 */ /* 0x100fe200078ef800 */
[----:B------:R-:W-:Y:S01]  /*16a0*/  IMAD.SHL.U32 R7, R0, 0x4, RZ ;  /* 0x0000000400077824 */ /* 0x000fe200078e00ff */
[----:B------:R-:W-:Y:S02]  /*16b0*/  SHF.R.U32.HI R8, RZ, 0x5, R0 ;  /* 0x00000005ff087819 */ /* 0x000fe40000011600 */
[----:B------:R-:W-:Y:S02]  /*16c0*/  LOP3.LUT R6, R6, 0x600, RZ, 0xc0, !PT ;  /* 0x0000060006067812 */ /* 0x000fe400078ec0ff */
[----:B------:R-:W-:-:S02]  /*16d0*/  LOP3.LUT R8, R11, 0x2, R8, 0xf8, !PT ;  /* 0x000000020b087812 */ /* 0x000fc400078ef808 */
[----:B------:R-:W-:Y:S01]  /*16e0*/  PRMT R12, R16, 0x7632, R12 ;  /* 0x00007632100c7816 */ /* 0x000fe2000000000c */
[----:B------:R-:W-:Y:S01]  /*16f0*/  IMAD R3, R3, 0x4, R6 ;  /* 0x0000000403037824 */ /* 0x000fe200078e0206 */
[----:B------:R-:W-:Y:S02]  /*1700*/  LOP3.LUT R8, R8, 0x80, R7, 0xf8, !PT ;  /* 0x0000008008087812 */ /* 0x000fe400078ef807 */
[----:B------:R-:W-:Y:S02]  /*1710*/  PRMT R14, R18, 0x7632, R14 ;  /* 0x00007632120e7816 */ /* 0x000fe4000000000e */
[----:B------:R-:W-:Y:S02]  /*1720*/  LOP3.LUT R8, R8, 0x100, R5, 0xf8, !PT ;  /* 0x0000010008087812 */ /* 0x000fe400078ef805 */
[----:B------:R-:W-:Y:S02]  /*1730*/  LOP3.LUT R11, R3, 0xe0, R0, 0x78, !PT ;  /* 0x000000e0030b7812 */ /* 0x000fe400078e7800 */
[----:B------:R-:W-:-:S02]  /*1740*/  LOP3.LUT R6, R8, 0x40, RZ, 0x3c, !PT ;  /* 0x0000004008067812 */ /* 0x000fc400078e3cff */
[C---:B------:R-:W-:Y:S02]  /*1750*/  LOP3.LUT R7, R8.reuse, 0x20, RZ, 0x3c, !PT ;  /* 0x0000002008077812 */ /* 0x040fe400078e3cff */
[----:B------:R-:W-:Y:S01]  /*1760*/  LOP3.LUT R10, R8, 0x60, RZ, 0x3c, !PT ;  /* 0x00000060080a7812 */ /* 0x000fe200078e3cff */
[----:B------:R-:W-:Y:S01]  /*1770*/  STS.U16 [R8], R16 ;  /* 0x0000001008007388 */ /* 0x000fe20000000400 */
[C---:B------:R-:W-:Y:S01]  /*1780*/  ISETP.GE.AND P0, PT, R2.reuse, c[0x0][0x178], PT ;  /* 0x00005e0002007a0c */ /* 0x040fe20003f06270 */
[----:B------:R-:W-:Y:S01]  /*1790*/  IMAD R2, R2, c[0x0][0x194], RZ ;  /* 0x0000650002027a24 */ /* 0x000fe200078e02ff */
[C---:B------:R-:W-:Y:S01]  /*17a0*/  LOP3.LUT R3, R9.reuse, R4, RZ, 0xfc, !PT ;  /* 0x0000000409037212 */ /* 0x040fe200078efcff */
[----:B------:R0:W-:Y:S01]  /*17b0*/  STS.U16 [R6+0x400], R12 ;  /* 0x0004000c06007388 */ /* 0x0001e20000000400 */
[C-C-:B------:R-:W-:Y:S02]  /*17c0*/  LOP3.LUT R5, R9.reuse, 0x20, R4.reuse, 0xfe, !PT ;  /* 0x0000002009057812 */ /* 0x140fe400078efe04 */
[----:B------:R-:W-:Y:S01]  /*17d0*/  LEA.HI R0, R0, R9, RZ, 0x1c ;  /* 0x0000000900007211 */ /* 0x000fe200078fe0ff */
[----:B------:R1:W-:Y:S01]  /*17e0*/  STS.U16 [R7+0x200], R18 ;  /* 0x0002001207007388 */ /* 0x0003e20000000400 */
[----:B------:R-:W-:-:S02]  /*17f0*/  LOP3.LUT R4, R9, 0x10, R4, 0xfe, !PT ;  /* 0x0000001009047812 */ /* 0x000fc400078efe04 */
[C---:B------:R-:W-:Y:S01]  /*1800*/  ISETP.LT.AND P3, PT, R3.reuse, c[0x0][0x17c], !P0 ;  /* 0x00005f0003007a0c */ /* 0x040fe20004761270 */
[----:B------:R2:W-:Y:S01]  /*1810*/  STS.U16 [R10+0x600], R14 ;  /* 0x0006000e0a007388 */ /* 0x0005e20000000400 */
[----:B------:R-:W-:-:S03]  /*1820*/  IMAD R3, R3, c[0x0][0x198], RZ ;  /* 0x0000660003037a24 */ /* 0x000fc600078e02ff */
[----:B------:R-:W-:Y:S01]  /*1830*/  BAR.SYNC.DEFER_BLOCKING 0x0 ;  /* 0x0000000000007b1d */ /* 0x000fe20000010000 */
[----:B0-----:R-:W-:Y:S01]  /*1840*/  IMAD.MOV.U32 R6, RZ, RZ, c[0x0][0x198] ;  /* 0x00006600ff067624 */ /* 0x001fe200078e00ff */
[----:B------:R-:W-:Y:S01]  /*1850*/  ISETP.LT.AND P1, PT, R5, c[0x0][0x17c], !P0 ;  /* 0x00005f0005007a0c */ /* 0x000fe20004721270 */
[----:B------:R-:W-:Y:S01]  /*1860*/  IMAD R5, R4, c[0x0][0x198], RZ ;  /* 0x0000660004057a24 */ /* 0x000fe200078e02ff */
[----:B------:R-:W-:Y:S01]  /*1870*/  LEA R8, P4, R2, c[0x0][0x170], 0x1 ;  /* 0x00005c0002087a11 */ /* 0x000fe200078808ff */
[----:B-1----:R-:W-:Y:S01]  /*1880*/  IMAD R7, R6, 0x20, R3 ;  /* 0x0000002006077824 */ /* 0x002fe200078e0203 */
[----:B------:R-:W-:Y:S02]  /*1890*/  IADD3 R0, R0, 0x30, RZ ;  /* 0x0000003000007810 */ /* 0x000fe40007ffe0ff */
[----:B------:R-:W-:Y:S02]  /*18a0*/  ISETP.LT.AND P2, PT, R4, c[0x0][0x17c], !P0 ;  /* 0x00005f0004007a0c */ /* 0x000fe40004741270 */
[----:B--2---:R-:W-:Y:S01]  /*18b0*/  LEA.HI.X.SX32 R10, R2, c[0x0][0x174], 0x1, P4 ;  /* 0x00005d00020a7a11 */ /* 0x004fe200020f0eff */
[C---:B------:R-:W-:Y:S01]  /*18c0*/  IMAD R9, R0.reuse, c[0x0][0x198], RZ ;  /* 0x0000660000097a24 */ /* 0x040fe200078e02ff */
[----:B------:R-:W-:-:S02]  /*18d0*/  ISETP.LT.AND P0, PT, R0, c[0x0][0x17c], !P0 ;  /* 0x00005f0000007a0c */ /* 0x000fc40004701270 */
[-C--:B------:R-:W-:Y:S02]  /*18e0*/  LEA R2, P4, R3, R8.reuse, 0x1 ;  /* 0x0000000803027211 */ /* 0x080fe400078808ff */
[-C--:B------:R-:W-:Y:S02]  /*18f0*/  LEA R4, P6, R5, R8.reuse, 0x1 ;  /* 0x0000000805047211 */ /* 0x080fe400078c08ff */
[----:B------:R-:W-:Y:S02]  /*1900*/  LEA R6, P5, R7, R8, 0x1 ;  /* 0x0000000807067211 */ /* 0x000fe400078a08ff */
[-C--:B------:R-:W-:Y:S02]  /*1910*/  LEA.HI.X.SX32 R3, R3, R10.reuse, 0x1, P4 ;  /* 0x0000000a03037211 */ /* 0x080fe400020f0eff */
[-C--:B------:R-:W-:Y:S01]  /*1920*/  LEA.HI.X.SX32 R5, R5, R10.reuse, 0x1, P6 ;  /* 0x0000000a05057211 */ /* 0x080fe200030f0eff */
[----:B------:R-:W0:Y:S01]  /*1930*/  LDS R13, [R11] ;  /* 0x000000000b0d7984 */ /* 0x000e220000000800 */
[----:B------:R-:W-:-:S02]  /*1940*/  LEA.HI.X.SX32 R7, R7, R10, 0x1, P5 ;  /* 0x0000000a07077211 */ /* 0x000fc400028f0eff */
[C---:B------:R-:W-:Y:S01]  /*1950*/  LEA R8, P4, R9.reuse, R8, 0x1 ;  /* 0x0000000809087211 */ /* 0x040fe200078808ff */
[----:B------:R-:W1:Y:S03]  /*1960*/  LDS R15, [R11+0x100] ;  /* 0x000100000b0f7984 */ /* 0x000e660000000800 */
[----:B------:R-:W-:Y:S02]  /*1970*/  LEA.HI.X.SX32 R9, R9, R10, 0x1, P4 ;  /* 0x0000000a09097211 */ /* 0x000fe400020f0eff */
[----:B0-----:R-:W-:Y:S01]  /*1980*/  PRMT R0, R13, 0x7632, R0 ;  /* 0x000076320d007816 */ /* 0x001fe20000000000 */
[----:B------:R0:W-:Y:S04]  /*1990*/  @P3 STG.E.U16 [R2.64], R13 ;  /* 0x0000000d02003986 */ /* 0x0001e8000c101506 */
[----:B------:R0:W-:Y:S04]  /*19a0*/  @P2 STG.E.U16 [R4.64], R0 ;  /* 0x0000000004002986 */ /* 0x0001e8000c101506 */
[----:B-1----:R0:W-:Y:S01]  /*19b0*/  @P1 STG.E.U16 [R6.64], R15 ;  /* 0x0000000f06001986 */ /* 0x0021e2000c101506 */
[----:B------:R-:W-:Y:S05]  /*19c0*/  @!P0 EXIT ;  /* 0x000000000000894d */ /* 0x000fea0003800000 */
[----:B0-----:R-:W-:-:S05]  /*19d0*/  PRMT R4, R15, 0x7632, R4 ;  /* 0x000076320f047816 */ /* 0x001fca0000000004 */
[----:B------:R-:W-:Y:S01]  /*19e0*/  STG.E.U16 [R8.64], R4 ;  /* 0x0000000408007986 */ /* 0x000fe2000c101506 */
[----:B------:R-:W-:Y:S05]  /*19f0*/  EXIT ;  /* 0x000000000000794d */ /* 0x000fea0003800000 */
.L_x_2:
[----:B------:R-:W-:-:S00]  /*1a00*/  BRA `(.L_x_2) ;  /* 0xfffffff000007947 */ /* 0x000fc0000383ffff */
[----:B------:R-:W-:-:S00]  /*1a10*/  NOP ;  /* 0x0000000000007918 */ /* 0x000fc00000000000 */
        /* <DEDUP_REMOVED lines=14> */
.L_x_3:


//--------------------- .nv.shared.matmul_kernel  --------------------------
	.section	.nv.shared.matmul_kernel,"aw",@nobits
	.sectionflags	@""
	.align	16
